	.headerflags	@"EF_CUDA_TEXMODE_UNIFIED EF_CUDA_64BIT_ADDRESS EF_CUDA_ACCELERATORS EF_CUDA_SM90 EF_CUDA_VIRTUAL_SM(EF_CUDA_SM90)"
	.elftype	@"ET_EXEC"


//--------------------- .nv.info                  --------------------------
	.section	.nv.info,"",@"SHT_CUDA_INFO"
	.align	4


	//----- nvinfo : EIATTR_REGCOUNT
	.align		4
        /*0000*/ 	.byte	0x04, 0x2f
        /*0002*/ 	.short	(.L_1 - .L_0)
	.align		4
.L_0:
        /*0004*/ 	.word	index@(triton_poi_fused_convolution_70)
        /*0008*/ 	.word	0x0000000c


	//----- nvinfo : EIATTR_MIN_STACK_SIZE
	.align		4
.L_1:
        /*000c*/ 	.byte	0x04, 0x12
        /*000e*/ 	.short	(.L_3 - .L_2)
	.align		4
.L_2:
        /*0010*/ 	.word	index@(triton_poi_fused_convolution_70)
        /*0014*/ 	.word	0x00000000


	//----- nvinfo : EIATTR_FRAME_SIZE
	.align		4
.L_3:
        /*0018*/ 	.byte	0x04, 0x11
        /*001a*/ 	.short	(.L_5 - .L_4)
	.align		4
.L_4:
        /*001c*/ 	.word	index@(triton_poi_fused_convolution_70)
        /*0020*/ 	.word	0x00000000


	//----- nvinfo : EIATTR_MIN_STACK_SIZE
	.align		4
.L_5:
        /*0024*/ 	.byte	0x04, 0x12
        /*0026*/ 	.short	(.L_7 - .L_6)
	.align		4
.L_6:
        /*0028*/ 	.word	index@(triton_poi_fused_convolution_70)
        /*002c*/ 	.word	0x00000000
.L_7:


//--------------------- .nv.info.triton_poi_fused_convolution_70 --------------------------
	.section	.nv.info.triton_poi_fused_convolution_70,"",@"SHT_CUDA_INFO"
	.sectionflags	@""
	.align	4


	//----- nvinfo : EIATTR_CUDA_API_VERSION
	.align		4
        /*0000*/ 	.byte	0x04, 0x37
        /*0002*/ 	.short	(.L_9 - .L_8)
.L_8:
        /*0004*/ 	.word	0x0000007c


	//----- nvinfo : EIATTR_KPARAM_INFO
	.align		4
.L_9:
        /*0008*/ 	.byte	0x04, 0x17
        /*000a*/ 	.short	(.L_11 - .L_10)
.L_10:
        /*000c*/ 	.word	0x00000000
        /*0010*/ 	.short	0x0002
        /*0012*/ 	.short	0x0010
        /*0014*/ 	.byte	0x00, 0xf0, 0x11, 0x00


	//----- nvinfo : EIATTR_KPARAM_INFO
	.align		4
.L_11:
        /*0018*/ 	.byte	0x04, 0x17
        /*001a*/ 	.short	(.L_13 - .L_12)
.L_12:
        /*001c*/ 	.word	0x00000000
        /*0020*/ 	.short	0x0001
        /*0022*/ 	.short	0x0008
        /*0024*/ 	.byte	0x00, 0xf4, 0x21, 0x00


	//----- nvinfo : EIATTR_KPARAM_INFO
	.align		4
.L_13:
        /*0028*/ 	.byte	0x04, 0x17
        /*002a*/ 	.short	(.L_15 - .L_14)
.L_14:
        /*002c*/ 	.word	0x00000000
        /*0030*/ 	.short	0x0000
        /*0032*/ 	.short	0x0000
        /*0034*/ 	.byte	0x00, 0xf4, 0x21, 0x00


	//----- nvinfo : EIATTR_SPARSE_MMA_MASK
	.align		4
.L_15:
        /*0038*/ 	.byte	0x03, 0x50
        /*003a*/ 	.short	0x0000


	//----- nvinfo : EIATTR_MAXREG_COUNT
	.align		4
        /*003c*/ 	.byte	0x03, 0x1b
        /*003e*/ 	.short	0x00ff


	//----- nvinfo : EIATTR_EXIT_INSTR_OFFSETS
	.align		4
        /*0040*/ 	.byte	0x04, 0x1c
        /*0042*/ 	.short	(.L_17 - .L_16)


	//   ....[0]....
.L_16:
        /*0044*/ 	.word	0x00000170


	//----- nvinfo : EIATTR_REQNTID
	.align		4
.L_17:
        /*0048*/ 	.byte	0x04, 0x10
        /*004a*/ 	.short	(.L_19 - .L_18)
.L_18:
        /*004c*/ 	.word	0x00000100
        /*0050*/ 	.word	0x00000001
        /*0054*/ 	.word	0x00000001


	//----- nvinfo : EIATTR_CBANK_PARAM_SIZE
	.align		4
.L_19:
        /*0058*/ 	.byte	0x03, 0x19
        /*005a*/ 	.short	0x0014


	//----- nvinfo : EIATTR_PARAM_CBANK
	.align		4
        /*005c*/ 	.byte	0x04, 0x0a
        /*005e*/ 	.short	(.L_21 - .L_20)
	.align		4
.L_20:
        /*0060*/ 	.word	index@(.nv.constant0.triton_poi_fused_convolution_70)
        /*0064*/ 	.short	0x0210
        /*0066*/ 	.short	0x0014


	//----- nvinfo : EIATTR_SW_WAR
	.align		4
.L_21:
        /*0068*/ 	.byte	0x04, 0x36
        /*006a*/ 	.short	(.L_23 - .L_22)
.L_22:
        /*006c*/ 	.word	0x00000008
.L_23:


//--------------------- .nv.callgraph             --------------------------
	.section	.nv.callgraph,"",@"SHT_CUDA_CALLGRAPH"
	.align	4
	.sectionentsize	8
	.align		4
        /*0000*/ 	.word	0x00000000
	.align		4
        /*0004*/ 	.word	0xffffffff
	.align		4
        /*0008*/ 	.word	0x00000000
	.align		4
        /*000c*/ 	.word	0xfffffffe
	.align		4
        /*0010*/ 	.word	0x00000000
	.align		4
        /*0014*/ 	.word	0xfffffffd
	.align		4
        /*0018*/ 	.word	0x00000000
	.align		4
        /*001c*/ 	.word	0xfffffffc


//--------------------- .text.triton_poi_fused_convolution_70 --------------------------
	.section	.text.triton_poi_fused_convolution_70,"ax",@progbits
	.align	128
        .global         triton_poi_fused_convolution_70
        .type           triton_poi_fused_convolution_70,@function
        .size           triton_poi_fused_convolution_70,(.L_x_1 - triton_poi_fused_convolution_70)
        .other          triton_poi_fused_convolution_70,@"STO_CUDA_ENTRY STV_DEFAULT"
triton_poi_fused_convolution_70:
.text.triton_poi_fused_convolution_70:
[----:B------:R-:W-:Y:S01]  /*0000*/  LDC R1, c[0x0][0x28] ;  /* 0x00000a00ff017b82 */ /* 0x000fe20000000800 */
[----:B------:R-:W1:Y:S07]  /*0010*/  S2R R0, SR_TID.X ;  /* 0x0000000000007919 */ /* 0x000e6e0000002100 */
[----:B------:R-:W2:Y:S01]  /*0020*/  LDC.64 R4, c[0x0][0x218] ;  /* 0x00008600ff047b82 */ /* 0x000ea20000000a00 */
[----:B------:R-:W-:Y:S01]  /*0030*/  ULDC.64 UR4, c[0x0][0x208] ;  /* 0x0000820000047ab9 */ /* 0x000fe20000000a00 */
[----:B------:R-:W3:Y:S06]  /*0040*/  S2R R7, SR_CTAID.X ;  /* 0x0000000000077919 */ /* 0x000eec0000002500 */
[----:B------:R-:W4:Y:S01]  /*0050*/  LDC.64 R2, c[0x0][0x210] ;  /* 0x00008400ff027b82 */ /* 0x000f220000000a00 */
[----:B-1----:R-:W-:Y:S01]  /*0060*/  IMAD.SHL.U32 R0, R0, 0x2, RZ ;  /* 0x0000000200007824 */ /* 0x002fe200078e00ff */
[----:B---3--:R-:W-:-:S04]  /*0070*/  SHF.R.S32.HI R6, RZ, 0x16, R7 ;  /* 0x00000016ff067819 */ /* 0x008fc80000011407 */
[----:B------:R-:W-:Y:S02]  /*0080*/  LOP3.LUT R0, R0, 0x1fe, RZ, 0xc0, !PT ;  /* 0x000001fe00007812 */ /* 0x000fe400078ec0ff */
[----:B------:R-:W-:-:S03]  /*0090*/  SGXT R6, R6, 0x1 ;  /* 0x000000010606781a */ /* 0x000fc60000000200 */
[----:B------:R-:W-:-:S04]  /*00a0*/  IMAD R7, R7, 0x200, R0 ;  /* 0x0000020007077824 */ /* 0x000fc800078e0200 */
[----:B----4-:R-:W-:Y:S01]  /*00b0*/  IMAD.WIDE R2, R7, 0x4, R2 ;  /* 0x0000000407027825 */ /* 0x010fe200078e0202 */
[----:B------:R-:W-:-:S04]  /*00c0*/  LEA.HI R6, R6, R7, RZ, 0xc ;  /* 0x0000000706067211 */ /* 0x000fc800078f60ff */
[----:B------:R-:W-:-:S04]  /*00d0*/  SHF.R.S32.HI R6, RZ, 0xc, R6 ;  /* 0x0000000cff067819 */ /* 0x000fc80000011406 */
[----:B------:R-:W-:-:S04]  /*00e0*/  LEA.HI R0, R6, R6, RZ, 0x6 ;  /* 0x0000000606007211 */ /* 0x000fc800078f30ff */
[----:B------:R-:W-:-:S05]  /*00f0*/  LOP3.LUT R9, R0, 0xffffffc0, RZ, 0xc0, !PT ;  /* 0xffffffc000097812 */ /* 0x000fca00078ec0ff */
[----:B------:R-:W-:Y:S02]  /*0100*/  IMAD.IADD R9, R6, 0x1, -R9 ;  /* 0x0000000106097824 */ /* 0x000fe400078e0a09 */
[----:B------:R-:W3:Y:S02]  /*0110*/  LDG.E.64 R6, desc[UR4][R2.64] ;  /* 0x0000000402067981 */ /* 0x000ee4000c1e1b00 */
[----:B--2---:R-:W-:-:S06]  /*0120*/  IMAD.WIDE R4, R9, 0x4, R4 ;  /* 0x0000000409047825 */ /* 0x004fcc00078e0204 */
[----:B------:R-:W3:Y:S02]  /*0130*/  LDG.E.EL R4, desc[UR4][R4.64] ;  /* 0x0000000404047981 */ /* 0x000ee4000c2e1900 */
[--C-:B---3--:R-:W-:Y:S01]  /*0140*/  FADD R6, R6, R4.reuse ;  /* 0x0000000406067221 */ /* 0x108fe20000000000 */
[----:B------:R-:W-:-:S05]  /*0150*/  FADD R7, R7, R4 ;  /* 0x0000000407077221 */ /* 0x000fca0000000000 */
[----:B------:R-:W-:Y:S01]  /*0160*/  STG.E.64 desc[UR4][R2.64], R6 ;  /* 0x0000000602007986 */ /* 0x000fe2000c101b04 */
[----:B------:R-:W-:Y:S05]  /*0170*/  EXIT ;  /* 0x000000000000794d */ /* 0x000fea0003800000 */
.L_x_0:
[----:B------:R-:W-:-:S00]  /*0180*/  BRA `(.L_x_0) ;  /* 0xfffffffc00fc7947 */ /* 0x000fc0000383ffff */
[----:B------:R-:W-:-:S00]  /*0190*/  NOP ;  /* 0x0000000000007918 */ /* 0x000fc00000000000 */
        /* <DEDUP_REMOVED lines=14> */
.L_x_1:


//--------------------- .nv.constant0.triton_poi_fused_convolution_70 --------------------------
	.section	.nv.constant0.triton_poi_fused_convolution_70,"a",@progbits
	.sectionflags	@""
	.align	4
.nv.constant0.triton_poi_fused_convolution_70:
	.zero		548
